//
// Generated by NVIDIA NVVM Compiler
//
// Compiler Build ID: CL-36424714
// Cuda compilation tools, release 13.0, V13.0.88
// Based on NVVM 20.0.0
//

.version 9.0
.target sm_100
.address_size 64

	// .globl	_Z6reducePiS_
// _ZZ6reducePiS_E6shared has been demoted

.visible .entry _Z6reducePiS_(
	.param .u64 .ptr .align 1 _Z6reducePiS__param_0,
	.param .u64 .ptr .align 1 _Z6reducePiS__param_1
)
{
	.reg .pred 	%p<5>;
	.reg .b32 	%r<18>;
	.reg .b64 	%rd<9>;
	// demoted variable
	.shared .align 4 .b8 _ZZ6reducePiS_E6shared[1024];
	ld.param.u64 	%rd2, [_Z6reducePiS__param_0];
	ld.param.u64 	%rd1, [_Z6reducePiS__param_1];
	cvta.to.global.u64 	%rd3, %rd2;
	mov.u32 	%r1, %ctaid.x;
	mov.u32 	%r17, %ntid.x;
	mov.u32 	%r3, %tid.x;
	mad.lo.s32 	%r7, %r1, %r17, %r3;
	mul.wide.s32 	%rd4, %r7, 4;
	add.s64 	%rd5, %rd3, %rd4;
	ld.global.u32 	%r8, [%rd5];
	shl.b32 	%r9, %r3, 2;
	mov.u32 	%r10, _ZZ6reducePiS_E6shared;
	add.s32 	%r4, %r10, %r9;
	st.shared.u32 	[%r4], %r8;
	bar.sync 	0;
	setp.lt.u32 	%p1, %r17, 2;
	@%p1 bra 	$L__BB0_4;
$L__BB0_1:
	shr.u32 	%r6, %r17, 1;
	setp.ge.u32 	%p2, %r3, %r6;
	@%p2 bra 	$L__BB0_3;
	shl.b32 	%r11, %r6, 2;
	add.s32 	%r12, %r4, %r11;
	ld.shared.u32 	%r13, [%r12];
	ld.shared.u32 	%r14, [%r4];
	add.s32 	%r15, %r14, %r13;
	st.shared.u32 	[%r4], %r15;
$L__BB0_3:
	bar.sync 	0;
	setp.gt.u32 	%p3, %r17, 3;
	mov.u32 	%r17, %r6;
	@%p3 bra 	$L__BB0_1;
$L__BB0_4:
	setp.ne.s32 	%p4, %r3, 0;
	@%p4 bra 	$L__BB0_6;
	ld.shared.u32 	%r16, [_ZZ6reducePiS_E6shared];
	cvta.to.global.u64 	%rd6, %rd1;
	mul.wide.u32 	%rd7, %r1, 4;
	add.s64 	%rd8, %rd6, %rd7;
	st.global.u32 	[%rd8], %r16;
$L__BB0_6:
	ret;

}


// ===== COMPILED SASS (sm_100) =====

	.target	sm_100

	.elftype	@"ET_EXEC"


//--------------------- .note.nv.tkinfo           --------------------------
	.section	.note.nv.tkinfo,"",@"SHT_NOTE"
	.sectionflags	@"SHF_NOTE_NV_TKINFO"
	.tkinfo
        /*0018*/ 	.word	0x00000002
        /*0030*/ 	.string	""
        /*0030*/ 	.string	"ptxas"
        /*0030*/ 	.string	"Cuda compilation tools, release 13.0, V13.0.88"
        /*0030*/ 	.string	"Build cuda_13.0.r13.0/compiler.36424714_0"
        /*0030*/ 	.string	"-arch sm_100 -m 64 "



//--------------------- .note.nv.cuinfo           --------------------------
	.section	.note.nv.cuinfo,"",@"SHT_NOTE"
	.sectionflags	@"SHF_NOTE_NV_CUINFO"
        /*0018*/ 	.short	0x0002
        /*001a*/ 	.short	0x0064
        /*001c*/ 	.short	0x0082
	.zero		2


//--------------------- .nv.info                  --------------------------
	.section	.nv.info,"",@"SHT_CUDA_INFO"
	.align	4


	//----- nvinfo : EIATTR_REGCOUNT
	.align		4
        /*0000*/ 	.byte	0x04, 0x2f
        /*0002*/ 	.short	(.L_1 - .L_0)
	.align		4
.L_0:
        /*0004*/ 	.word	index@(_Z6reducePiS_)
        /*0008*/ 	.word	0x0000000b


	//----- nvinfo : EIATTR_FRAME_SIZE
	.align		4
.L_1:
        /*000c*/ 	.byte	0x04, 0x11
        /*000e*/ 	.short	(.L_3 - .L_2)
	.align		4
.L_2:
        /*0010*/ 	.word	index@(_Z6reducePiS_)
        /*0014*/ 	.word	0x00000000


	//----- nvinfo : EIATTR_MIN_STACK_SIZE
	.align		4
.L_3:
        /*0018*/ 	.byte	0x04, 0x12
        /*001a*/ 	.short	(.L_5 - .L_4)
	.align		4
.L_4:
        /*001c*/ 	.word	index@(_Z6reducePiS_)
        /*0020*/ 	.word	0x00000000
.L_5:


//--------------------- .nv.compat                --------------------------
	.section	.nv.compat,"",@"SHT_CUDA_COMPAT_INFO"
	.align	4
        /*0000*/ 	.byte	0x02, 0x09, 0x00, 0x00, 0x02, 0x02, 0x01, 0x00, 0x02, 0x05, 0x05, 0x00, 0x03, 0x07, 0x01, 0x01
        /*0010*/ 	.byte	0x02, 0x03, 0x00, 0x00, 0x02, 0x06, 0x01, 0x00, 0x04, 0x0b, 0x08, 0x00, 0x09, 0x00, 0x00, 0x00
        /*0020*/ 	.byte	0x00, 0x00, 0x00, 0x00


//--------------------- .nv.info._Z6reducePiS_    --------------------------
	.section	.nv.info._Z6reducePiS_,"",@"SHT_CUDA_INFO"
	.sectionflags	@""
	.align	4


	//----- nvinfo : EIATTR_CUDA_API_VERSION
	.align		4
        /*0000*/ 	.byte	0x04, 0x37
        /*0002*/ 	.short	(.L_7 - .L_6)
.L_6:
        /*0004*/ 	.word	0x00000082


	//----- nvinfo : EIATTR_KPARAM_INFO
	.align		4
.L_7:
        /*0008*/ 	.byte	0x04, 0x17
        /*000a*/ 	.short	(.L_9 - .L_8)
.L_8:
        /*000c*/ 	.word	0x00000000
        /*0010*/ 	.short	0x0001
        /*0012*/ 	.short	0x0008
        /*0014*/ 	.byte	0x00, 0xf5, 0x21, 0x00


	//----- nvinfo : EIATTR_KPARAM_INFO
	.align		4
.L_9:
        /*0018*/ 	.byte	0x04, 0x17
        /*001a*/ 	.short	(.L_11 - .L_10)
.L_10:
        /*001c*/ 	.word	0x00000000
        /*0020*/ 	.short	0x0000
        /*0022*/ 	.short	0x0000
        /*0024*/ 	.byte	0x00, 0xf5, 0x21, 0x00


	//----- nvinfo : EIATTR_SPARSE_MMA_MASK
	.align		4
.L_11:
        /*0028*/ 	.byte	0x03, 0x50
        /*002a*/ 	.short	0x0000


	//----- nvinfo : EIATTR_MAXREG_COUNT
	.align		4
        /*002c*/ 	.byte	0x03, 0x1b
        /*002e*/ 	.short	0x00ff


	//----- nvinfo : EIATTR_NUM_BARRIERS
	.align		4
        /*0030*/ 	.byte	0x02, 0x4c
        /*0032*/ 	.byte	0x01
	.zero		1


	//----- nvinfo : EIATTR_MERCURY_ISA_VERSION
	.align		4
        /*0034*/ 	.byte	0x03, 0x5f
        /*0036*/ 	.short	0x0101


	//----- nvinfo : EIATTR_VRC_CTA_INIT_COUNT
	.align		4
        /*0038*/ 	.byte	0x02, 0x4a
	.zero		1
	.zero		1


	//----- nvinfo : EIATTR_EXIT_INSTR_OFFSETS
	.align		4
        /*003c*/ 	.byte	0x04, 0x1c
        /*003e*/ 	.short	(.L_13 - .L_12)


	//   ....[0]....
.L_12:
        /*0040*/ 	.word	0x000001e0


	//   ....[1]....
        /*0044*/ 	.word	0x00000260


	//----- nvinfo : EIATTR_CBANK_PARAM_SIZE
	.align		4
.L_13:
        /*0048*/ 	.byte	0x03, 0x19
        /*004a*/ 	.short	0x0010


	//----- nvinfo : EIATTR_PARAM_CBANK
	.align		4
        /*004c*/ 	.byte	0x04, 0x0a
        /*004e*/ 	.short	(.L_15 - .L_14)
	.align		4
.L_14:
        /*0050*/ 	.word	index@(.nv.constant0._Z6reducePiS_)
        /*0054*/ 	.short	0x0380
        /*0056*/ 	.short	0x0010


	//----- nvinfo : EIATTR_SW_WAR
	.align		4
.L_15:
        /*0058*/ 	.byte	0x04, 0x36
        /*005a*/ 	.short	(.L_17 - .L_16)
.L_16:
        /*005c*/ 	.word	0x00000008
.L_17:


//--------------------- .nv.callgraph             --------------------------
	.section	.nv.callgraph,"",@"SHT_CUDA_CALLGRAPH"
	.align	4
	.sectionentsize	8
	.align		4
        /*0000*/ 	.word	0x00000000
	.align		4
        /*0004*/ 	.word	0xffffffff
	.align		4
        /*0008*/ 	.word	0x00000000
	.align		4
        /*000c*/ 	.word	0xfffffffe
	.align		4
        /*0010*/ 	.word	0x00000000
	.align		4
        /*0014*/ 	.word	0xfffffffd
	.align		4
        /*0018*/ 	.word	0x00000000
	.align		4
        /*001c*/ 	.word	0xfffffffc


//--------------------- .text._Z6reducePiS_       --------------------------
	.section	.text._Z6reducePiS_,"ax",@progbits
	.align	128
        .global         _Z6reducePiS_
        .type           _Z6reducePiS_,@function
        .size           _Z6reducePiS_,(.L_x_3 - _Z6reducePiS_)
        .other          _Z6reducePiS_,@"STO_CUDA_ENTRY STV_DEFAULT"
_Z6reducePiS_:
.text._Z6reducePiS_:
[----:B------:R-:W-:Y:S01]  /*0000*/  LDC R1, c[0x0][0x37c] ;  /* 0x0000df00ff017b82 */ /* 0x000fe20000000800 */
[----:B------:R-:W0:Y:S07]  /*0010*/  S2R R7, SR_CTAID.X ;  /* 0x0000000000077919 */ /* 0x000e2e0000002500 */
[----:B------:R-:W1:Y:S01]  /*0020*/  LDC.64 R2, c[0x0][0x380] ;  /* 0x0000e000ff027b82 */ /* 0x000e620000000a00 */
[----:B------:R-:W0:Y:S01]  /*0030*/  LDCU UR8, c[0x0][0x360] ;  /* 0x00006c00ff0877ac */ /* 0x000e220008000800 */
[----:B------:R-:W0:Y:S01]  /*0040*/  S2R R6, SR_TID.X ;  /* 0x0000000000067919 */ /* 0x000e220000002100 */
[----:B------:R-:W2:Y:S01]  /*0050*/  LDCU.64 UR6, c[0x0][0x358] ;  /* 0x00006b00ff0677ac */ /* 0x000ea20008000a00 */
[----:B0-----:R-:W-:-:S04]  /*0060*/  IMAD R5, R7, UR8, R6 ;  /* 0x0000000807057c24 */ /* 0x001fc8000f8e0206 */
[----:B-1----:R-:W-:-:S06]  /*0070*/  IMAD.WIDE R2, R5, 0x4, R2 ;  /* 0x0000000405027825 */ /* 0x002fcc00078e0202 */
[----:B--2---:R-:W2:Y:S01]  /*0080*/  LDG.E R2, desc[UR6][R2.64] ;  /* 0x0000000602027981 */ /* 0x004ea2000c1e1900 */
[----:B------:R-:W0:Y:S01]  /*0090*/  S2UR UR5, SR_CgaCtaId ;  /* 0x00000000000579c3 */ /* 0x000e220000008800 */
[----:B------:R-:W-:Y:S01]  /*00a0*/  UMOV UR4, 0x400 ;  /* 0x0000040000047882 */ /* 0x000fe20000000000 */
[----:B------:R-:W-:Y:S01]  /*00b0*/  UISETP.GE.U32.AND UP0, UPT, UR8, 0x2, UPT ;  /* 0x000000020800788c */ /* 0x000fe2000bf06070 */
[----:B------:R-:W-:Y:S01]  /*00c0*/  ISETP.NE.AND P0, PT, R6, RZ, PT ;  /* 0x000000ff0600720c */ /* 0x000fe20003f05270 */
[----:B0-----:R-:W-:-:S06]  /*00d0*/  ULEA UR4, UR5, UR4, 0x18 ;  /* 0x0000000405047291 */ /* 0x001fcc000f8ec0ff */
[----:B------:R-:W-:-:S05]  /*00e0*/  LEA R5, R6, UR4, 0x2 ;  /* 0x0000000406057c11 */ /* 0x000fca000f8e10ff */
[----:B--2---:R0:W-:Y:S01]  /*00f0*/  STS [R5], R2 ;  /* 0x0000000205007388 */ /* 0x0041e20000000800 */
[----:B------:R-:W-:Y:S06]  /*0100*/  BAR.SYNC.DEFER_BLOCKING 0x0 ;  /* 0x0000000000007b1d */ /* 0x000fec0000010000 */
[----:B------:R-:W-:Y:S05]  /*0110*/  BRA.U !UP0, `(.L_x_0) ;  /* 0x0000000108307547 */ /* 0x000fea000b800000 */
[----:B------:R-:W-:-:S07]  /*0120*/  IMAD.U32 R0, RZ, RZ, UR8 ;  /* 0x00000008ff007e24 */ /* 0x000fce000f8e00ff */
.L_x_1:
[----:B------:R-:W-:-:S04]  /*0130*/  SHF.R.U32.HI R8, RZ, 0x1, R0 ;  /* 0x00000001ff087819 */ /* 0x000fc80000011600 */
[----:B------:R-:W-:-:S13]  /*0140*/  ISETP.GE.U32.AND P1, PT, R6, R8, PT ;  /* 0x000000080600720c */ /* 0x000fda0003f26070 */
[----:B0-----:R-:W-:Y:S01]  /*0150*/  @!P1 IMAD R2, R8, 0x4, R5 ;  /* 0x0000000408029824 */ /* 0x001fe200078e0205 */
[----:B------:R-:W-:Y:S05]  /*0160*/  @!P1 LDS R3, [R5] ;  /* 0x0000000005039984 */ /* 0x000fea0000000800 */
[----:B------:R-:W0:Y:S02]  /*0170*/  @!P1 LDS R2, [R2] ;  /* 0x0000000002029984 */ /* 0x000e240000000800 */
[----:B0-----:R-:W-:-:S05]  /*0180*/  @!P1 IADD3 R4, PT, PT, R2, R3, RZ ;  /* 0x0000000302049210 */ /* 0x001fca0007ffe0ff */
[----:B------:R1:W-:Y:S01]  /*0190*/  @!P1 STS [R5], R4 ;  /* 0x0000000405009388 */ /* 0x0003e20000000800 */
[----:B------:R-:W-:Y:S01]  /*01a0*/  BAR.SYNC.DEFER_BLOCKING 0x0 ;  /* 0x0000000000007b1d */ /* 0x000fe20000010000 */
[----:B------:R-:W-:Y:S01]  /*01b0*/  ISETP.GT.U32.AND P1, PT, R0, 0x3, PT ;  /* 0x000000030000780c */ /* 0x000fe20003f24070 */
[----:B------:R-:W-:-:S12]  /*01c0*/  IMAD.MOV.U32 R0, RZ, RZ, R8 ;  /* 0x000000ffff007224 */ /* 0x000fd800078e0008 */
[----:B-1----:R-:W-:Y:S05]  /*01d0*/  @P1 BRA `(.L_x_1) ;  /* 0xfffffffc00d41947 */ /* 0x002fea000383ffff */
.L_x_0:
[----:B------:R-:W-:Y:S05]  /*01e0*/  @P0 EXIT ;  /* 0x000000000000094d */ /* 0x000fea0003800000 */
[----:B------:R-:W1:Y:S01]  /*01f0*/  S2UR UR5, SR_CgaCtaId ;  /* 0x00000000000579c3 */ /* 0x000e620000008800 */
[----:B------:R-:W-:-:S07]  /*0200*/  UMOV UR4, 0x400 ;  /* 0x0000040000047882 */ /* 0x000fce0000000000 */
[----:B0-----:R-:W0:Y:S01]  /*0210*/  LDC.64 R2, c[0x0][0x388] ;  /* 0x0000e200ff027b82 */ /* 0x001e220000000a00 */
[----:B-1----:R-:W-:Y:S01]  /*0220*/  ULEA UR4, UR5, UR4, 0x18 ;  /* 0x0000000405047291 */ /* 0x002fe2000f8ec0ff */
[----:B0-----:R-:W-:-:S08]  /*0230*/  IMAD.WIDE.U32 R2, R7, 0x4, R2 ;  /* 0x0000000407027825 */ /* 0x001fd000078e0002 */
[----:B------:R-:W0:Y:S04]  /*0240*/  LDS R5, [UR4] ;  /* 0x00000004ff057984 */ /* 0x000e280008000800 */
[----:B0-----:R-:W-:Y:S01]  /*0250*/  STG.E desc[UR6][R2.64], R5 ;  /* 0x0000000502007986 */ /* 0x001fe2000c101906 */
[----:B------:R-:W-:Y:S05]  /*0260*/  EXIT ;  /* 0x000000000000794d */ /* 0x000fea0003800000 */
.L_x_2:
[----:B------:R-:W-:-:S00]  /*0270*/  BRA `(.L_x_2) ;  /* 0xfffffffc00fc7947 */ /* 0x000fc0000383ffff */
[----:B------:R-:W-:-:S00]  /*0280*/  NOP ;  /* 0x0000000000007918 */ /* 0x000fc00000000000 */
[----:B------:R-:W-:-:S00]  /*0290*/  NOP ;  /* 0x0000000000007918 */ /* 0x000fc00000000000 */
[----:B------:R-:W-:-:S00]  /*02a0*/  NOP ;  /* 0x0000000000007918 */ /* 0x000fc00000000000 */
[----:B------:R-:W-:-:S00]  /*02b0*/  NOP ;  /* 0x0000000000007918 */ /* 0x000fc00000000000 */
[----:B------:R-:W-:-:S00]  /*02c0*/  NOP ;  /* 0x0000000000007918 */ /* 0x000fc00000000000 */
[----:B------:R-:W-:-:S00]  /*02d0*/  NOP ;  /* 0x0000000000007918 */ /* 0x000fc00000000000 */
[----:B------:R-:W-:-:S00]  /*02e0*/  NOP ;  /* 0x0000000000007918 */ /* 0x000fc00000000000 */
[----:B------:R-:W-:-:S00]  /*02f0*/  NOP ;  /* 0x0000000000007918 */ /* 0x000fc00000000000 */
.L_x_3:


//--------------------- .nv.shared._Z6reducePiS_  --------------------------
	.section	.nv.shared._Z6reducePiS_,"aw",@nobits
	.sectionflags	@""
	.align	4
.nv.shared._Z6reducePiS_:
	.zero		2048


//--------------------- .nv.shared.reserved.0     --------------------------
	.section	.nv.shared.reserved.0,"aw",@nobits
	.weak		__nv_reservedSMEM_offset_0_alias
	.size		__nv_reservedSMEM_offset_0_alias, 0, 64
	.other		__nv_reservedSMEM_offset_0_alias,@"STO_CUDA_RESERVED_SHARED STV_DEFAULT"
__nv_reservedSMEM_offset_0_alias:
	.zero		0
	.zero		64


//--------------------- .nv.constant0._Z6reducePiS_ --------------------------
	.section	.nv.constant0._Z6reducePiS_,"a",@progbits
	.sectionflags	@""
	.align	4
.nv.constant0._Z6reducePiS_:
	.zero		912


//--------------------- SYMBOLS --------------------------

	.type		.nv.reservedSmem.offset0,@object
	.size		.nv.reservedSmem.offset0,0x4
	.type		.nv.reservedSmem.cap,@object
	.size		.nv.reservedSmem.cap,0x4
